.version 6.5
.target sm_30
.address_size 64

.visible .entry cvt_f32_f16(
	.param .u64 input,
	.param .u64 output
)
{
	.reg .u64 	    in_addr;
    .reg .u64 	    out_addr;
    .reg .f16 	    temp_f16;
    .reg .f32 	    temp_f32;

	ld.param.u64 	in_addr, [input];
    ld.param.u64 	out_addr, [output];

    ld.global.b16   temp_f16, [in_addr];
	cvt.f32.f16     temp_f32, temp_f16;
    st.f32          [out_addr], temp_f32;
	ret;
}


// ===== COMPILED SASS (sm_100) =====

	.target	sm_100

	.elftype	@"ET_EXEC"


//--------------------- .note.nv.tkinfo           --------------------------
	.section	.note.nv.tkinfo,"",@"SHT_NOTE"
	.sectionflags	@"SHF_NOTE_NV_TKINFO"
	.tkinfo
        /*0018*/ 	.word	0x00000002
        /*0030*/ 	.string	""
        /*0030*/ 	.string	"ptxas"
        /*0030*/ 	.string	"Cuda compilation tools, release 13.0, V13.0.88"
        /*0030*/ 	.string	"Build cuda_13.0.r13.0/compiler.36424714_0"
        /*0030*/ 	.string	"-arch sm_100 "



//--------------------- .note.nv.cuinfo           --------------------------
	.section	.note.nv.cuinfo,"",@"SHT_NOTE"
	.sectionflags	@"SHF_NOTE_NV_CUINFO"
        /*0018*/ 	.short	0x0002
        /*001a*/ 	.short	0x001e
        /*001c*/ 	.short	0x0082
	.zero		2


//--------------------- .nv.info                  --------------------------
	.section	.nv.info,"",@"SHT_CUDA_INFO"
	.align	4


	//----- nvinfo : EIATTR_REGCOUNT
	.align		4
        /*0000*/ 	.byte	0x04, 0x2f
        /*0002*/ 	.short	(.L_1 - .L_0)
	.align		4
.L_0:
        /*0004*/ 	.word	index@(cvt_f32_f16)
        /*0008*/ 	.word	0x0000000a


	//----- nvinfo : EIATTR_FRAME_SIZE
	.align		4
.L_1:
        /*000c*/ 	.byte	0x04, 0x11
        /*000e*/ 	.short	(.L_3 - .L_2)
	.align		4
.L_2:
        /*0010*/ 	.word	index@(cvt_f32_f16)
        /*0014*/ 	.word	0x00000000


	//----- nvinfo : EIATTR_MIN_STACK_SIZE
	.align		4
.L_3:
        /*0018*/ 	.byte	0x04, 0x12
        /*001a*/ 	.short	(.L_5 - .L_4)
	.align		4
.L_4:
        /*001c*/ 	.word	index@(cvt_f32_f16)
        /*0020*/ 	.word	0x00000000
.L_5:


//--------------------- .nv.compat                --------------------------
	.section	.nv.compat,"",@"SHT_CUDA_COMPAT_INFO"
	.align	4
        /*0000*/ 	.byte	0x02, 0x09, 0x00, 0x00, 0x02, 0x02, 0x01, 0x00, 0x02, 0x05, 0x05, 0x00, 0x03, 0x07, 0x01, 0x01
        /*0010*/ 	.byte	0x02, 0x03, 0x00, 0x00, 0x02, 0x06, 0x01, 0x00, 0x04, 0x0b, 0x08, 0x00, 0x09, 0x00, 0x00, 0x00
        /*0020*/ 	.byte	0x00, 0x00, 0x00, 0x00


//--------------------- .nv.info.cvt_f32_f16      --------------------------
	.section	.nv.info.cvt_f32_f16,"",@"SHT_CUDA_INFO"
	.sectionflags	@""
	.align	4


	//----- nvinfo : EIATTR_CUDA_API_VERSION
	.align		4
        /*0000*/ 	.byte	0x04, 0x37
        /*0002*/ 	.short	(.L_7 - .L_6)
.L_6:
        /*0004*/ 	.word	0x00000082


	//----- nvinfo : EIATTR_KPARAM_INFO
	.align		4
.L_7:
        /*0008*/ 	.byte	0x04, 0x17
        /*000a*/ 	.short	(.L_9 - .L_8)
.L_8:
        /*000c*/ 	.word	0x00000000
        /*0010*/ 	.short	0x0001
        /*0012*/ 	.short	0x0008
        /*0014*/ 	.byte	0x00, 0xf0, 0x21, 0x00


	//----- nvinfo : EIATTR_KPARAM_INFO
	.align		4
.L_9:
        /*0018*/ 	.byte	0x04, 0x17
        /*001a*/ 	.short	(.L_11 - .L_10)
.L_10:
        /*001c*/ 	.word	0x00000000
        /*0020*/ 	.short	0x0000
        /*0022*/ 	.short	0x0000
        /*0024*/ 	.byte	0x00, 0xf0, 0x21, 0x00


	//----- nvinfo : EIATTR_SPARSE_MMA_MASK
	.align		4
.L_11:
        /*0028*/ 	.byte	0x03, 0x50
        /*002a*/ 	.short	0x0000


	//----- nvinfo : EIATTR_MAXREG_COUNT
	.align		4
        /*002c*/ 	.byte	0x03, 0x1b
        /*002e*/ 	.short	0x00ff


	//----- nvinfo : EIATTR_MERCURY_ISA_VERSION
	.align		4
        /*0030*/ 	.byte	0x03, 0x5f
        /*0032*/ 	.short	0x0101


	//----- nvinfo : EIATTR_VRC_CTA_INIT_COUNT
	.align		4
        /*0034*/ 	.byte	0x02, 0x4a
	.zero		1
	.zero		1


	//----- nvinfo : EIATTR_EXIT_INSTR_OFFSETS
	.align		4
        /*0038*/ 	.byte	0x04, 0x1c
        /*003a*/ 	.short	(.L_13 - .L_12)


	//   ....[0]....
.L_12:
        /*003c*/ 	.word	0x00000070


	//----- nvinfo : EIATTR_CBANK_PARAM_SIZE
	.align		4
.L_13:
        /*0040*/ 	.byte	0x03, 0x19
        /*0042*/ 	.short	0x0010


	//----- nvinfo : EIATTR_PARAM_CBANK
	.align		4
        /*0044*/ 	.byte	0x04, 0x0a
        /*0046*/ 	.short	(.L_15 - .L_14)
	.align		4
.L_14:
        /*0048*/ 	.word	index@(.nv.constant0.cvt_f32_f16)
        /*004c*/ 	.short	0x0380
        /*004e*/ 	.short	0x0010


	//----- nvinfo : EIATTR_SW_WAR
	.align		4
.L_15:
        /*0050*/ 	.byte	0x04, 0x36
        /*0052*/ 	.short	(.L_17 - .L_16)
.L_16:
        /*0054*/ 	.word	0x00000008
.L_17:


//--------------------- .nv.callgraph             --------------------------
	.section	.nv.callgraph,"",@"SHT_CUDA_CALLGRAPH"
	.align	4
	.sectionentsize	8
	.align		4
        /*0000*/ 	.word	0x00000000
	.align		4
        /*0004*/ 	.word	0xffffffff
	.align		4
        /*0008*/ 	.word	0x00000000
	.align		4
        /*000c*/ 	.word	0xfffffffe
	.align		4
        /*0010*/ 	.word	0x00000000
	.align		4
        /*0014*/ 	.word	0xfffffffd
	.align		4
        /*0018*/ 	.word	0x00000000
	.align		4
        /*001c*/ 	.word	0xfffffffc


//--------------------- .text.cvt_f32_f16         --------------------------
	.section	.text.cvt_f32_f16,"ax",@progbits
	.align	128
        .global         cvt_f32_f16
        .type           cvt_f32_f16,@function
        .size           cvt_f32_f16,(.L_x_1 - cvt_f32_f16)
        .other          cvt_f32_f16,@"STO_CUDA_ENTRY STV_DEFAULT"
cvt_f32_f16:
.text.cvt_f32_f16:
[----:B------:R-:W-:Y:S08]  /*0000*/  LDC R1, c[0x0][0x37c] ;  /* 0x0000df00ff017b82 */ /* 0x000ff00000000800 */
[----:B------:R-:W0:Y:S01]  /*0010*/  LDC.64 R2, c[0x0][0x380] ;  /* 0x0000e000ff027b82 */ /* 0x000e220000000a00 */
[----:B------:R-:W0:Y:S02]  /*0020*/  LDCU.64 UR4, c[0x0][0x358] ;  /* 0x00006b00ff0477ac */ /* 0x000e240008000a00 */
[----:B0-----:R-:W2:Y:S05]  /*0030*/  LDG.E.U16 R2, desc[UR4][R2.64] ;  /* 0x0000000402027981 */ /* 0x001eaa000c1e1500 */
[----:B------:R-:W0:Y:S01]  /*0040*/  LDC.64 R4, c[0x0][0x388] ;  /* 0x0000e200ff047b82 */ /* 0x000e220000000a00 */
[----:B--2---:R-:W-:-:S05]  /*0050*/  HADD2.F32 R7, -RZ, R2.H0_H0 ;  /* 0x20000002ff077230 */ /* 0x004fca0000004100 */
[----:B0-----:R-:W-:Y:S01]  /*0060*/  ST.E desc[UR4][R4.64], R7 ;  /* 0x0000000704007985 */ /* 0x001fe2000c101904 */
[----:B------:R-:W-:Y:S05]  /*0070*/  EXIT ;  /* 0x000000000000794d */ /* 0x000fea0003800000 */
.L_x_0:
[----:B------:R-:W-:-:S00]  /*0080*/  BRA `(.L_x_0) ;  /* 0xfffffffc00fc7947 */ /* 0x000fc0000383ffff */
[----:B------:R-:W-:-:S00]  /*0090*/  NOP ;  /* 0x0000000000007918 */ /* 0x000fc00000000000 */
        /* <DEDUP_REMOVED lines=14> */
.L_x_1:


//--------------------- .nv.shared.reserved.0     --------------------------
	.section	.nv.shared.reserved.0,"aw",@nobits
	.weak		__nv_reservedSMEM_offset_0_alias
	.size		__nv_reservedSMEM_offset_0_alias, 0, 64
	.other		__nv_reservedSMEM_offset_0_alias,@"STO_CUDA_RESERVED_SHARED STV_DEFAULT"
__nv_reservedSMEM_offset_0_alias:
	.zero		0
	.zero		64


//--------------------- .nv.constant0.cvt_f32_f16 --------------------------
	.section	.nv.constant0.cvt_f32_f16,"a",@progbits
	.sectionflags	@""
	.align	4
.nv.constant0.cvt_f32_f16:
	.zero		912


//--------------------- SYMBOLS --------------------------

	.type		.nv.reservedSmem.offset0,@object
	.size		.nv.reservedSmem.offset0,0x4
